//
// Generated by NVIDIA NVVM Compiler
//
// Compiler Build ID: CL-36424714
// Cuda compilation tools, release 13.0, V13.0.88
// Based on NVVM 20.0.0
//

.version 9.0
.target sm_100
.address_size 64

	// .globl	_Z7sigmoidPf

.visible .entry _Z7sigmoidPf(
	.param .u64 .ptr .align 1 _Z7sigmoidPf_param_0
)
{
	.reg .pred 	%p<4>;
	.reg .b32 	%r<14>;
	.reg .b32 	%f<15>;
	.reg .b64 	%rd<5>;

	ld.param.u64 	%rd1, [_Z7sigmoidPf_param_0];
	mov.u32 	%r3, %ntid.x;
	mov.u32 	%r4, %ctaid.x;
	mov.u32 	%r5, %tid.x;
	mad.lo.s32 	%r1, %r3, %r4, %r5;
	mov.u32 	%r6, %ntid.y;
	mov.u32 	%r7, %ctaid.y;
	mov.u32 	%r8, %tid.y;
	mad.lo.s32 	%r9, %r6, %r7, %r8;
	setp.gt.s32 	%p1, %r1, 31;
	setp.gt.u32 	%p2, %r9, 9;
	or.pred  	%p3, %p1, %p2;
	@%p3 bra 	$L__BB0_2;
	cvta.to.global.u64 	%rd2, %rd1;
	shl.b32 	%r10, %r9, 5;
	add.s32 	%r11, %r10, %r1;
	mul.wide.s32 	%rd3, %r11, 4;
	add.s64 	%rd4, %rd2, %rd3;
	ld.global.f32 	%f1, [%rd4];
	fma.rn.f32 	%f2, %f1, 0f3BBB989D, 0f3F000000;
	cvt.sat.f32.f32 	%f3, %f2;
	mov.f32 	%f4, 0f4B400001;
	mov.f32 	%f5, 0f437C0000;
	fma.rm.f32 	%f6, %f3, %f5, %f4;
	add.f32 	%f7, %f6, 0fCB40007F;
	neg.f32 	%f8, %f7;
	fma.rn.f32 	%f9, %f1, 0f3FB8AA3B, %f8;
	fma.rn.f32 	%f10, %f1, 0f32A57060, %f9;
	mov.b32 	%r12, %f6;
	shl.b32 	%r13, %r12, 23;
	mov.b32 	%f11, %r13;
	ex2.approx.ftz.f32 	%f12, %f10;
	fma.rn.f32 	%f13, %f12, %f11, 0f3F800000;
	rcp.rn.f32 	%f14, %f13;
	st.global.f32 	[%rd4], %f14;
$L__BB0_2:
	ret;

}
	// .globl	_Z4tanhPf
.visible .entry _Z4tanhPf(
	.param .u64 .ptr .align 1 _Z4tanhPf_param_0
)
{
	.reg .pred 	%p<4>;
	.reg .b32 	%r<14>;
	.reg .b32 	%f<15>;
	.reg .b64 	%rd<5>;

	ld.param.u64 	%rd1, [_Z4tanhPf_param_0];
	mov.u32 	%r3, %ntid.x;
	mov.u32 	%r4, %ctaid.x;
	mov.u32 	%r5, %tid.x;
	mad.lo.s32 	%r1, %r3, %r4, %r5;
	mov.u32 	%r6, %ntid.y;
	mov.u32 	%r7, %ctaid.y;
	mov.u32 	%r8, %tid.y;
	mad.lo.s32 	%r9, %r6, %r7, %r8;
	setp.gt.s32 	%p1, %r1, 31;
	setp.gt.u32 	%p2, %r9, 9;
	or.pred  	%p3, %p1, %p2;
	@%p3 bra 	$L__BB1_2;
	cvta.to.global.u64 	%rd2, %rd1;
	shl.b32 	%r10, %r9, 5;
	add.s32 	%r11, %r10, %r1;
	mul.wide.s32 	%rd3, %r11, 4;
	add.s64 	%rd4, %rd2, %rd3;
	ld.global.f32 	%f1, [%rd4];
	fma.rn.f32 	%f2, %f1, 0f3BBB989D, 0f3F000000;
	cvt.sat.f32.f32 	%f3, %f2;
	mov.f32 	%f4, 0f4B400001;
	mov.f32 	%f5, 0f437C0000;
	fma.rm.f32 	%f6, %f3, %f5, %f4;
	add.f32 	%f7, %f6, 0fCB40007F;
	neg.f32 	%f8, %f7;
	fma.rn.f32 	%f9, %f1, 0f3FB8AA3B, %f8;
	fma.rn.f32 	%f10, %f1, 0f32A57060, %f9;
	mov.b32 	%r12, %f6;
	shl.b32 	%r13, %r12, 23;
	mov.b32 	%f11, %r13;
	ex2.approx.ftz.f32 	%f12, %f10;
	fma.rn.f32 	%f13, %f12, %f11, 0f3F800000;
	rcp.rn.f32 	%f14, %f13;
	st.global.f32 	[%rd4], %f14;
$L__BB1_2:
	ret;

}
	// .globl	_Z4reluPf
.visible .entry _Z4reluPf(
	.param .u64 .ptr .align 1 _Z4reluPf_param_0
)
{
	.reg .pred 	%p<4>;
	.reg .b32 	%r<12>;
	.reg .b32 	%f<3>;
	.reg .b64 	%rd<5>;
	.reg .b64 	%fd<3>;

	ld.param.u64 	%rd1, [_Z4reluPf_param_0];
	mov.u32 	%r3, %ntid.x;
	mov.u32 	%r4, %ctaid.x;
	mov.u32 	%r5, %tid.x;
	mad.lo.s32 	%r1, %r3, %r4, %r5;
	mov.u32 	%r6, %ntid.y;
	mov.u32 	%r7, %ctaid.y;
	mov.u32 	%r8, %tid.y;
	mad.lo.s32 	%r9, %r6, %r7, %r8;
	setp.gt.s32 	%p1, %r1, 31;
	setp.gt.u32 	%p2, %r9, 9;
	or.pred  	%p3, %p1, %p2;
	@%p3 bra 	$L__BB2_2;
	cvta.to.global.u64 	%rd2, %rd1;
	shl.b32 	%r10, %r9, 5;
	add.s32 	%r11, %r10, %r1;
	mul.wide.s32 	%rd3, %r11, 4;
	add.s64 	%rd4, %rd2, %rd3;
	ld.global.f32 	%f1, [%rd4];
	cvt.f64.f32 	%fd1, %f1;
	max.f64 	%fd2, %fd1, 0d0000000000000000;
	cvt.rn.f32.f64 	%f2, %fd2;
	st.global.f32 	[%rd4], %f2;
$L__BB2_2:
	ret;

}
	// .globl	_Z9leakyReluPf
.visible .entry _Z9leakyReluPf(
	.param .u64 .ptr .align 1 _Z9leakyReluPf_param_0
)
{
	.reg .pred 	%p<4>;
	.reg .b32 	%r<12>;
	.reg .b32 	%f<3>;
	.reg .b64 	%rd<5>;
	.reg .b64 	%fd<3>;

	ld.param.u64 	%rd1, [_Z9leakyReluPf_param_0];
	mov.u32 	%r3, %ntid.x;
	mov.u32 	%r4, %ctaid.x;
	mov.u32 	%r5, %tid.x;
	mad.lo.s32 	%r1, %r3, %r4, %r5;
	mov.u32 	%r6, %ntid.y;
	mov.u32 	%r7, %ctaid.y;
	mov.u32 	%r8, %tid.y;
	mad.lo.s32 	%r9, %r6, %r7, %r8;
	setp.gt.s32 	%p1, %r1, 31;
	setp.gt.u32 	%p2, %r9, 9;
	or.pred  	%p3, %p1, %p2;
	@%p3 bra 	$L__BB3_2;
	cvta.to.global.u64 	%rd2, %rd1;
	shl.b32 	%r10, %r9, 5;
	add.s32 	%r11, %r10, %r1;
	mul.wide.s32 	%rd3, %r11, 4;
	add.s64 	%rd4, %rd2, %rd3;
	ld.global.f32 	%f1, [%rd4];
	cvt.f64.f32 	%fd1, %f1;
	max.f64 	%fd2, %fd1, 0d0000000000000000;
	cvt.rn.f32.f64 	%f2, %fd2;
	st.global.f32 	[%rd4], %f2;
$L__BB3_2:
	ret;

}
	// .globl	_Z7softmaxPfi
.visible .entry _Z7softmaxPfi(
	.param .u64 .ptr .align 1 _Z7softmaxPfi_param_0,
	.param .u32 _Z7softmaxPfi_param_1
)
{
	.reg .pred 	%p<2>;
	.reg .b32 	%r<8>;
	.reg .b32 	%f<14>;
	.reg .b64 	%rd<5>;

	ld.param.u64 	%rd1, [_Z7softmaxPfi_param_0];
	ld.param.u32 	%r2, [_Z7softmaxPfi_param_1];
	mov.u32 	%r3, %ctaid.x;
	mov.u32 	%r4, %ntid.x;
	mov.u32 	%r5, %tid.x;
	mad.lo.s32 	%r1, %r3, %r4, %r5;
	setp.ge.s32 	%p1, %r1, %r2;
	@%p1 bra 	$L__BB4_2;
	cvta.to.global.u64 	%rd2, %rd1;
	mul.wide.s32 	%rd3, %r1, 4;
	add.s64 	%rd4, %rd2, %rd3;
	ld.global.f32 	%f1, [%rd4];
	fma.rn.f32 	%f2, %f1, 0f3BBB989D, 0f3F000000;
	cvt.sat.f32.f32 	%f3, %f2;
	mov.f32 	%f4, 0f4B400001;
	mov.f32 	%f5, 0f437C0000;
	fma.rm.f32 	%f6, %f3, %f5, %f4;
	add.f32 	%f7, %f6, 0fCB40007F;
	neg.f32 	%f8, %f7;
	fma.rn.f32 	%f9, %f1, 0f3FB8AA3B, %f8;
	fma.rn.f32 	%f10, %f1, 0f32A57060, %f9;
	mov.b32 	%r6, %f6;
	shl.b32 	%r7, %r6, 23;
	mov.b32 	%f11, %r7;
	ex2.approx.ftz.f32 	%f12, %f10;
	mul.f32 	%f13, %f12, %f11;
	st.global.f32 	[%rd4], %f13;
$L__BB4_2:
	ret;

}


// ===== COMPILED SASS (sm_100) =====

	.target	sm_100

	.elftype	@"ET_EXEC"


//--------------------- .note.nv.tkinfo           --------------------------
	.section	.note.nv.tkinfo,"",@"SHT_NOTE"
	.sectionflags	@"SHF_NOTE_NV_TKINFO"
	.tkinfo
        /*0018*/ 	.word	0x00000002
        /*0030*/ 	.string	""
        /*0030*/ 	.string	"ptxas"
        /*0030*/ 	.string	"Cuda compilation tools, release 13.0, V13.0.88"
        /*0030*/ 	.string	"Build cuda_13.0.r13.0/compiler.36424714_0"
        /*0030*/ 	.string	"-arch sm_100 -m 64 "



//--------------------- .note.nv.cuinfo           --------------------------
	.section	.note.nv.cuinfo,"",@"SHT_NOTE"
	.sectionflags	@"SHF_NOTE_NV_CUINFO"
        /*0018*/ 	.short	0x0002
        /*001a*/ 	.short	0x0064
        /*001c*/ 	.short	0x0082
	.zero		2


//--------------------- .nv.info                  --------------------------
	.section	.nv.info,"",@"SHT_CUDA_INFO"
	.align	4


	//----- nvinfo : EIATTR_REGCOUNT
	.align		4
        /*0000*/ 	.byte	0x04, 0x2f
        /*0002*/ 	.short	(.L_1 - .L_0)
	.align		4
.L_0:
        /*0004*/ 	.word	index@(_Z7sigmoidPf)
        /*0008*/ 	.word	0x0000000f


	//----- nvinfo : EIATTR_FRAME_SIZE
	.align		4
.L_1:
        /*000c*/ 	.byte	0x04, 0x11
        /*000e*/ 	.short	(.L_3 - .L_2)
	.align		4
.L_2:
        /*0010*/ 	.word	index@($__internal_1_$__cuda_sm20_rcp_rn_f32_slowpath)
        /*0014*/ 	.word	0x00000000


	//----- nvinfo : EIATTR_FRAME_SIZE
	.align		4
.L_3:
        /*0018*/ 	.byte	0x04, 0x11
        /*001a*/ 	.short	(.L_5 - .L_4)
	.align		4
.L_4:
        /*001c*/ 	.word	index@(_Z7sigmoidPf)
        /*0020*/ 	.word	0x00000000


	//----- nvinfo : EIATTR_REGCOUNT
	.align		4
.L_5:
        /*0024*/ 	.byte	0x04, 0x2f
        /*0026*/ 	.short	(.L_7 - .L_6)
	.align		4
.L_6:
        /*0028*/ 	.word	index@(_Z4tanhPf)
        /*002c*/ 	.word	0x0000000f


	//----- nvinfo : EIATTR_FRAME_SIZE
	.align		4
.L_7:
        /*0030*/ 	.byte	0x04, 0x11
        /*0032*/ 	.short	(.L_9 - .L_8)
	.align		4
.L_8:
        /*0034*/ 	.word	index@($__internal_0_$__cuda_sm20_rcp_rn_f32_slowpath)
        /*0038*/ 	.word	0x00000000


	//----- nvinfo : EIATTR_FRAME_SIZE
	.align		4
.L_9:
        /*003c*/ 	.byte	0x04, 0x11
        /*003e*/ 	.short	(.L_11 - .L_10)
	.align		4
.L_10:
        /*0040*/ 	.word	index@(_Z4tanhPf)
        /*0044*/ 	.word	0x00000000


	//----- nvinfo : EIATTR_REGCOUNT
	.align		4
.L_11:
        /*0048*/ 	.byte	0x04, 0x2f
        /*004a*/ 	.short	(.L_13 - .L_12)
	.align		4
.L_12:
        /*004c*/ 	.word	index@(_Z4reluPf)
        /*0050*/ 	.word	0x0000000c


	//----- nvinfo : EIATTR_FRAME_SIZE
	.align		4
.L_13:
        /*0054*/ 	.byte	0x04, 0x11
        /*0056*/ 	.short	(.L_15 - .L_14)
	.align		4
.L_14:
        /*0058*/ 	.word	index@(_Z4reluPf)
        /*005c*/ 	.word	0x00000000


	//----- nvinfo : EIATTR_REGCOUNT
	.align		4
.L_15:
        /*0060*/ 	.byte	0x04, 0x2f
        /*0062*/ 	.short	(.L_17 - .L_16)
	.align		4
.L_16:
        /*0064*/ 	.word	index@(_Z9leakyReluPf)
        /*0068*/ 	.word	0x0000000c


	//----- nvinfo : EIATTR_FRAME_SIZE
	.align		4
.L_17:
        /*006c*/ 	.byte	0x04, 0x11
        /*006e*/ 	.short	(.L_19 - .L_18)
	.align		4
.L_18:
        /*0070*/ 	.word	index@(_Z9leakyReluPf)
        /*0074*/ 	.word	0x00000000


	//----- nvinfo : EIATTR_REGCOUNT
	.align		4
.L_19:
        /*0078*/ 	.byte	0x04, 0x2f
        /*007a*/ 	.short	(.L_21 - .L_20)
	.align		4
.L_20:
        /*007c*/ 	.word	index@(_Z7softmaxPfi)
        /*0080*/ 	.word	0x0000000a


	//----- nvinfo : EIATTR_FRAME_SIZE
	.align		4
.L_21:
        /*0084*/ 	.byte	0x04, 0x11
        /*0086*/ 	.short	(.L_23 - .L_22)
	.align		4
.L_22:
        /*0088*/ 	.word	index@(_Z7softmaxPfi)
        /*008c*/ 	.word	0x00000000


	//----- nvinfo : EIATTR_MIN_STACK_SIZE
	.align		4
.L_23:
        /*0090*/ 	.byte	0x04, 0x12
        /*0092*/ 	.short	(.L_25 - .L_24)
	.align		4
.L_24:
        /*0094*/ 	.word	index@(_Z7softmaxPfi)
        /*0098*/ 	.word	0x00000000


	//----- nvinfo : EIATTR_MIN_STACK_SIZE
	.align		4
.L_25:
        /*009c*/ 	.byte	0x04, 0x12
        /*009e*/ 	.short	(.L_27 - .L_26)
	.align		4
.L_26:
        /*00a0*/ 	.word	index@(_Z9leakyReluPf)
        /*00a4*/ 	.word	0x00000000


	//----- nvinfo : EIATTR_MIN_STACK_SIZE
	.align		4
.L_27:
        /*00a8*/ 	.byte	0x04, 0x12
        /*00aa*/ 	.short	(.L_29 - .L_28)
	.align		4
.L_28:
        /*00ac*/ 	.word	index@(_Z4reluPf)
        /*00b0*/ 	.word	0x00000000


	//----- nvinfo : EIATTR_MIN_STACK_SIZE
	.align		4
.L_29:
        /*00b4*/ 	.byte	0x04, 0x12
        /*00b6*/ 	.short	(.L_31 - .L_30)
	.align		4
.L_30:
        /*00b8*/ 	.word	index@(_Z4tanhPf)
        /*00bc*/ 	.word	0x00000000


	//----- nvinfo : EIATTR_MIN_STACK_SIZE
	.align		4
.L_31:
        /*00c0*/ 	.byte	0x04, 0x12
        /*00c2*/ 	.short	(.L_33 - .L_32)
	.align		4
.L_32:
        /*00c4*/ 	.word	index@(_Z7sigmoidPf)
        /*00c8*/ 	.word	0x00000000
.L_33:


//--------------------- .nv.compat                --------------------------
	.section	.nv.compat,"",@"SHT_CUDA_COMPAT_INFO"
	.align	4
        /*0000*/ 	.byte	0x02, 0x09, 0x00, 0x00, 0x02, 0x02, 0x01, 0x00, 0x02, 0x05, 0x05, 0x00, 0x03, 0x07, 0x01, 0x01
        /*0010*/ 	.byte	0x02, 0x03, 0x00, 0x00, 0x02, 0x06, 0x01, 0x00, 0x04, 0x0b, 0x08, 0x00, 0x01, 0x00, 0x00, 0x00
        /*0020*/ 	.byte	0x00, 0x00, 0x00, 0x00


//--------------------- .nv.info._Z7softmaxPfi    --------------------------
	.section	.nv.info._Z7softmaxPfi,"",@"SHT_CUDA_INFO"
	.sectionflags	@""
	.align	4


	//----- nvinfo : EIATTR_CUDA_API_VERSION
	.align		4
        /*0000*/ 	.byte	0x04, 0x37
        /*0002*/ 	.short	(.L_35 - .L_34)
.L_34:
        /*0004*/ 	.word	0x00000082


	//----- nvinfo : EIATTR_KPARAM_INFO
	.align		4
.L_35:
        /*0008*/ 	.byte	0x04, 0x17
        /*000a*/ 	.short	(.L_37 - .L_36)
.L_36:
        /*000c*/ 	.word	0x00000000
        /*0010*/ 	.short	0x0001
        /*0012*/ 	.short	0x0008
        /*0014*/ 	.byte	0x00, 0xf0, 0x11, 0x00


	//----- nvinfo : EIATTR_KPARAM_INFO
	.align		4
.L_37:
        /*0018*/ 	.byte	0x04, 0x17
        /*001a*/ 	.short	(.L_39 - .L_38)
.L_38:
        /*001c*/ 	.word	0x00000000
        /*0020*/ 	.short	0x0000
        /*0022*/ 	.short	0x0000
        /*0024*/ 	.byte	0x00, 0xf5, 0x21, 0x00


	//----- nvinfo : EIATTR_SPARSE_MMA_MASK
	.align		4
.L_39:
        /*0028*/ 	.byte	0x03, 0x50
        /*002a*/ 	.short	0x0000


	//----- nvinfo : EIATTR_MAXREG_COUNT
	.align		4
        /*002c*/ 	.byte	0x03, 0x1b
        /*002e*/ 	.short	0x00ff


	//----- nvinfo : EIATTR_MERCURY_ISA_VERSION
	.align		4
        /*0030*/ 	.byte	0x03, 0x5f
        /*0032*/ 	.short	0x0101


	//----- nvinfo : EIATTR_VRC_CTA_INIT_COUNT
	.align		4
        /*0034*/ 	.byte	0x02, 0x4a
	.zero		1
	.zero		1


	//----- nvinfo : EIATTR_EXIT_INSTR_OFFSETS
	.align		4
        /*0038*/ 	.byte	0x04, 0x1c
        /*003a*/ 	.short	(.L_41 - .L_40)


	//   ....[0]....
.L_40:
        /*003c*/ 	.word	0x00000070


	//   ....[1]....
        /*0040*/ 	.word	0x00000170


	//----- nvinfo : EIATTR_CBANK_PARAM_SIZE
	.align		4
.L_41:
        /*0044*/ 	.byte	0x03, 0x19
        /*0046*/ 	.short	0x000c


	//----- nvinfo : EIATTR_PARAM_CBANK
	.align		4
        /*0048*/ 	.byte	0x04, 0x0a
        /*004a*/ 	.short	(.L_43 - .L_42)
	.align		4
.L_42:
        /*004c*/ 	.word	index@(.nv.constant0._Z7softmaxPfi)
        /*0050*/ 	.short	0x0380
        /*0052*/ 	.short	0x000c


	//----- nvinfo : EIATTR_SW_WAR
	.align		4
.L_43:
        /*0054*/ 	.byte	0x04, 0x36
        /*0056*/ 	.short	(.L_45 - .L_44)
.L_44:
        /*0058*/ 	.word	0x00000008
.L_45:


//--------------------- .nv.info._Z9leakyReluPf   --------------------------
	.section	.nv.info._Z9leakyReluPf,"",@"SHT_CUDA_INFO"
	.sectionflags	@""
	.align	4


	//----- nvinfo : EIATTR_CUDA_API_VERSION
	.align		4
        /*0000*/ 	.byte	0x04, 0x37
        /*0002*/ 	.short	(.L_47 - .L_46)
.L_46:
        /*0004*/ 	.word	0x00000082


	//----- nvinfo : EIATTR_KPARAM_INFO
	.align		4
.L_47:
        /*0008*/ 	.byte	0x04, 0x17
        /*000a*/ 	.short	(.L_49 - .L_48)
.L_48:
        /*000c*/ 	.word	0x00000000
        /*0010*/ 	.short	0x0000
        /*0012*/ 	.short	0x0000
        /*0014*/ 	.byte	0x00, 0xf5, 0x21, 0x00


	//----- nvinfo : EIATTR_SPARSE_MMA_MASK
	.align		4
.L_49:
        /*0018*/ 	.byte	0x03, 0x50
        /*001a*/ 	.short	0x0000


	//----- nvinfo : EIATTR_MAXREG_COUNT
	.align		4
        /*001c*/ 	.byte	0x03, 0x1b
        /*001e*/ 	.short	0x00ff


	//----- nvinfo : EIATTR_MERCURY_ISA_VERSION
	.align		4
        /*0020*/ 	.byte	0x03, 0x5f
        /*0022*/ 	.short	0x0101


	//----- nvinfo : EIATTR_VRC_CTA_INIT_COUNT
	.align		4
        /*0024*/ 	.byte	0x02, 0x4a
	.zero		1
	.zero		1


	//----- nvinfo : EIATTR_EXIT_INSTR_OFFSETS
	.align		4
        /*0028*/ 	.byte	0x04, 0x1c
        /*002a*/ 	.short	(.L_51 - .L_50)


	//   ....[0]....
.L_50:
        /*002c*/ 	.word	0x000000b0


	//   ....[1]....
        /*0030*/ 	.word	0x000001b0


	//----- nvinfo : EIATTR_CBANK_PARAM_SIZE
	.align		4
.L_51:
        /*0034*/ 	.byte	0x03, 0x19
        /*0036*/ 	.short	0x0008


	//----- nvinfo : EIATTR_PARAM_CBANK
	.align		4
        /*0038*/ 	.byte	0x04, 0x0a
        /*003a*/ 	.short	(.L_53 - .L_52)
	.align		4
.L_52:
        /*003c*/ 	.word	index@(.nv.constant0._Z9leakyReluPf)
        /*0040*/ 	.short	0x0380
        /*0042*/ 	.short	0x0008


	//----- nvinfo : EIATTR_SW_WAR
	.align		4
.L_53:
        /*0044*/ 	.byte	0x04, 0x36
        /*0046*/ 	.short	(.L_55 - .L_54)
.L_54:
        /*0048*/ 	.word	0x00000008
.L_55:


//--------------------- .nv.info._Z4reluPf        --------------------------
	.section	.nv.info._Z4reluPf,"",@"SHT_CUDA_INFO"
	.sectionflags	@""
	.align	4


	//----- nvinfo : EIATTR_CUDA_API_VERSION
	.align		4
        /*0000*/ 	.byte	0x04, 0x37
        /*0002*/ 	.short	(.L_57 - .L_56)
.L_56:
        /*0004*/ 	.word	0x00000082


	//----- nvinfo : EIATTR_KPARAM_INFO
	.align		4
.L_57:
        /*0008*/ 	.byte	0x04, 0x17
        /*000a*/ 	.short	(.L_59 - .L_58)
.L_58:
        /*000c*/ 	.word	0x00000000
        /*0010*/ 	.short	0x0000
        /*0012*/ 	.short	0x0000
        /*0014*/ 	.byte	0x00, 0xf5, 0x21, 0x00


	//----- nvinfo : EIATTR_SPARSE_MMA_MASK
	.align		4
.L_59:
        /*0018*/ 	.byte	0x03, 0x50
        /*001a*/ 	.short	0x0000


	//----- nvinfo : EIATTR_MAXREG_COUNT
	.align		4
        /*001c*/ 	.byte	0x03, 0x1b
        /*001e*/ 	.short	0x00ff


	//----- nvinfo : EIATTR_MERCURY_ISA_VERSION
	.align		4
        /*0020*/ 	.byte	0x03, 0x5f
        /*0022*/ 	.short	0x0101


	//----- nvinfo : EIATTR_VRC_CTA_INIT_COUNT
	.align		4
        /*0024*/ 	.byte	0x02, 0x4a
	.zero		1
	.zero		1


	//----- nvinfo : EIATTR_EXIT_INSTR_OFFSETS
	.align		4
        /*0028*/ 	.byte	0x04, 0x1c
        /*002a*/ 	.short	(.L_61 - .L_60)


	//   ....[0]....
.L_60:
        /*002c*/ 	.word	0x000000b0


	//   ....[1]....
        /*0030*/ 	.word	0x000001b0


	//----- nvinfo : EIATTR_CBANK_PARAM_SIZE
	.align		4
.L_61:
        /*0034*/ 	.byte	0x03, 0x19
        /*0036*/ 	.short	0x0008


	//----- nvinfo : EIATTR_PARAM_CBANK
	.align		4
        /*0038*/ 	.byte	0x04, 0x0a
        /*003a*/ 	.short	(.L_63 - .L_62)
	.align		4
.L_62:
        /*003c*/ 	.word	index@(.nv.constant0._Z4reluPf)
        /*0040*/ 	.short	0x0380
        /*0042*/ 	.short	0x0008


	//----- nvinfo : EIATTR_SW_WAR
	.align		4
.L_63:
        /*0044*/ 	.byte	0x04, 0x36
        /*0046*/ 	.short	(.L_65 - .L_64)
.L_64:
        /*0048*/ 	.word	0x00000008
.L_65:


//--------------------- .nv.info._Z4tanhPf        --------------------------
	.section	.nv.info._Z4tanhPf,"",@"SHT_CUDA_INFO"
	.sectionflags	@""
	.align	4


	//----- nvinfo : EIATTR_CUDA_API_VERSION
	.align		4
        /*0000*/ 	.byte	0x04, 0x37
        /*0002*/ 	.short	(.L_67 - .L_66)
.L_66:
        /*0004*/ 	.word	0x00000082


	//----- nvinfo : EIATTR_KPARAM_INFO
	.align		4
.L_67:
        /*0008*/ 	.byte	0x04, 0x17
        /*000a*/ 	.short	(.L_69 - .L_68)
.L_68:
        /*000c*/ 	.word	0x00000000
        /*0010*/ 	.short	0x0000
        /*0012*/ 	.short	0x0000
        /*0014*/ 	.byte	0x00, 0xf5, 0x21, 0x00


	//----- nvinfo : EIATTR_SPARSE_MMA_MASK
	.align		4
.L_69:
        /*0018*/ 	.byte	0x03, 0x50
        /*001a*/ 	.short	0x0000


	//----- nvinfo : EIATTR_MAXREG_COUNT
	.align		4
        /*001c*/ 	.byte	0x03, 0x1b
        /*001e*/ 	.short	0x00ff


	//----- nvinfo : EIATTR_MERCURY_ISA_VERSION
	.align		4
        /*0020*/ 	.byte	0x03, 0x5f
        /*0022*/ 	.short	0x0101


	//----- nvinfo : EIATTR_VRC_CTA_INIT_COUNT
	.align		4
        /*0024*/ 	.byte	0x02, 0x4a
	.zero		1
	.zero		1


	//----- nvinfo : EIATTR_EXIT_INSTR_OFFSETS
	.align		4
        /*0028*/ 	.byte	0x04, 0x1c
        /*002a*/ 	.short	(.L_71 - .L_70)


	//   ....[0]....
.L_70:
        /*002c*/ 	.word	0x000000b0


	//   ....[1]....
        /*0030*/ 	.word	0x00000290


	//----- nvinfo : EIATTR_CRS_STACK_SIZE
	.align		4
.L_71:
        /*0034*/ 	.byte	0x04, 0x1e
        /*0036*/ 	.short	(.L_73 - .L_72)
.L_72:
        /*0038*/ 	.word	0x00000000


	//----- nvinfo : EIATTR_CBANK_PARAM_SIZE
	.align		4
.L_73:
        /*003c*/ 	.byte	0x03, 0x19
        /*003e*/ 	.short	0x0008


	//----- nvinfo : EIATTR_PARAM_CBANK
	.align		4
        /*0040*/ 	.byte	0x04, 0x0a
        /*0042*/ 	.short	(.L_75 - .L_74)
	.align		4
.L_74:
        /*0044*/ 	.word	index@(.nv.constant0._Z4tanhPf)
        /*0048*/ 	.short	0x0380
        /*004a*/ 	.short	0x0008


	//----- nvinfo : EIATTR_SW_WAR
	.align		4
.L_75:
        /*004c*/ 	.byte	0x04, 0x36
        /*004e*/ 	.short	(.L_77 - .L_76)
.L_76:
        /*0050*/ 	.word	0x00000008
.L_77:


//--------------------- .nv.info._Z7sigmoidPf     --------------------------
	.section	.nv.info._Z7sigmoidPf,"",@"SHT_CUDA_INFO"
	.sectionflags	@""
	.align	4


	//----- nvinfo : EIATTR_CUDA_API_VERSION
	.align		4
        /*0000*/ 	.byte	0x04, 0x37
        /*0002*/ 	.short	(.L_79 - .L_78)
.L_78:
        /*0004*/ 	.word	0x00000082


	//----- nvinfo : EIATTR_KPARAM_INFO
	.align		4
.L_79:
        /*0008*/ 	.byte	0x04, 0x17
        /*000a*/ 	.short	(.L_81 - .L_80)
.L_80:
        /*000c*/ 	.word	0x00000000
        /*0010*/ 	.short	0x0000
        /*0012*/ 	.short	0x0000
        /*0014*/ 	.byte	0x00, 0xf5, 0x21, 0x00


	//----- nvinfo : EIATTR_SPARSE_MMA_MASK
	.align		4
.L_81:
        /*0018*/ 	.byte	0x03, 0x50
        /*001a*/ 	.short	0x0000


	//----- nvinfo : EIATTR_MAXREG_COUNT
	.align		4
        /*001c*/ 	.byte	0x03, 0x1b
        /*001e*/ 	.short	0x00ff


	//----- nvinfo : EIATTR_MERCURY_ISA_VERSION
	.align		4
        /*0020*/ 	.byte	0x03, 0x5f
        /*0022*/ 	.short	0x0101


	//----- nvinfo : EIATTR_VRC_CTA_INIT_COUNT
	.align		4
        /*0024*/ 	.byte	0x02, 0x4a
	.zero		1
	.zero		1


	//----- nvinfo : EIATTR_EXIT_INSTR_OFFSETS
	.align		4
        /*0028*/ 	.byte	0x04, 0x1c
        /*002a*/ 	.short	(.L_83 - .L_82)


	//   ....[0]....
.L_82:
        /*002c*/ 	.word	0x000000b0


	//   ....[1]....
        /*0030*/ 	.word	0x00000290


	//----- nvinfo : EIATTR_CRS_STACK_SIZE
	.align		4
.L_83:
        /*0034*/ 	.byte	0x04, 0x1e
        /*0036*/ 	.short	(.L_85 - .L_84)
.L_84:
        /*0038*/ 	.word	0x00000000


	//----- nvinfo : EIATTR_CBANK_PARAM_SIZE
	.align		4
.L_85:
        /*003c*/ 	.byte	0x03, 0x19
        /*003e*/ 	.short	0x0008


	//----- nvinfo : EIATTR_PARAM_CBANK
	.align		4
        /*0040*/ 	.byte	0x04, 0x0a
        /*0042*/ 	.short	(.L_87 - .L_86)
	.align		4
.L_86:
        /*0044*/ 	.word	index@(.nv.constant0._Z7sigmoidPf)
        /*0048*/ 	.short	0x0380
        /*004a*/ 	.short	0x0008


	//----- nvinfo : EIATTR_SW_WAR
	.align		4
.L_87:
        /*004c*/ 	.byte	0x04, 0x36
        /*004e*/ 	.short	(.L_89 - .L_88)
.L_88:
        /*0050*/ 	.word	0x00000008
.L_89:


//--------------------- .nv.callgraph             --------------------------
	.section	.nv.callgraph,"",@"SHT_CUDA_CALLGRAPH"
	.align	4
	.sectionentsize	8
	.align		4
        /*0000*/ 	.word	0x00000000
	.align		4
        /*0004*/ 	.word	0xffffffff
	.align		4
        /*0008*/ 	.word	0x00000000
	.align		4
        /*000c*/ 	.word	0xfffffffe
	.align		4
        /*0010*/ 	.word	0x00000000
	.align		4
        /*0014*/ 	.word	0xfffffffd
	.align		4
        /*0018*/ 	.word	0x00000000
	.align		4
        /*001c*/ 	.word	0xfffffffc


//--------------------- .text._Z7softmaxPfi       --------------------------
	.section	.text._Z7softmaxPfi,"ax",@progbits
	.align	128
        .global         _Z7softmaxPfi
        .type           _Z7softmaxPfi,@function
        .size           _Z7softmaxPfi,(.L_x_21 - _Z7softmaxPfi)
        .other          _Z7softmaxPfi,@"STO_CUDA_ENTRY STV_DEFAULT"
_Z7softmaxPfi:
.text._Z7softmaxPfi:
[----:B------:R-:W-:Y:S01]  /*0000*/  LDC R1, c[0x0][0x37c] ;  /* 0x0000df00ff017b82 */ /* 0x000fe20000000800 */
[----:B------:R-:W0:Y:S07]  /*0010*/  S2R R0, SR_TID.X ;  /* 0x0000000000007919 */ /* 0x000e2e0000002100 */
[----:B------:R-:W0:Y:S01]  /*0020*/  S2UR UR4, SR_CTAID.X ;  /* 0x00000000000479c3 */ /* 0x000e220000002500 */
[----:B------:R-:W1:Y:S07]  /*0030*/  LDCU UR5, c[0x0][0x388] ;  /* 0x00007100ff0577ac */ /* 0x000e6e0008000800 */
[----:B------:R-:W0:Y:S02]  /*0040*/  LDC R5, c[0x0][0x360] ;  /* 0x0000d800ff057b82 */ /* 0x000e240000000800 */
[----:B0-----:R-:W-:-:S05]  /*0050*/  IMAD R5, R5, UR4, R0 ;  /* 0x0000000405057c24 */ /* 0x001fca000f8e0200 */
[----:B-1----:R-:W-:-:S13]  /*0060*/  ISETP.GE.AND P0, PT, R5, UR5, PT ;  /* 0x0000000505007c0c */ /* 0x002fda000bf06270 */
[----:B------:R-:W-:Y:S05]  /*0070*/  @P0 EXIT ;  /* 0x000000000000094d */ /* 0x000fea0003800000 */
[----:B------:R-:W0:Y:S01]  /*0080*/  LDC.64 R2, c[0x0][0x380] ;  /* 0x0000e000ff027b82 */ /* 0x000e220000000a00 */
[----:B------:R-:W1:Y:S01]  /*0090*/  LDCU.64 UR4, c[0x0][0x358] ;  /* 0x00006b00ff0477ac */ /* 0x000e620008000a00 */
[----:B0-----:R-:W-:-:S05]  /*00a0*/  IMAD.WIDE R2, R5, 0x4, R2 ;  /* 0x0000000405027825 */ /* 0x001fca00078e0202 */
[----:B-1----:R-:W2:Y:S01]  /*00b0*/  LDG.E R0, desc[UR4][R2.64] ;  /* 0x0000000402007981 */ /* 0x002ea2000c1e1900 */
[----:B------:R-:W-:Y:S01]  /*00c0*/  HFMA2 R5, -RZ, RZ, 0.96630859375, -0.0022525787353515625 ;  /* 0x3bbb989dff057431 */ /* 0x000fe200000001ff */
[----:B------:R-:W-:-:S04]  /*00d0*/  MOV R7, 0x437c0000 ;  /* 0x437c000000077802 */ /* 0x000fc80000000f00 */
[----:B--2---:R-:W-:-:S04]  /*00e0*/  FFMA.SAT R4, R0, R5, 0.5 ;  /* 0x3f00000000047423 */ /* 0x004fc80000002005 */
[----:B------:R-:W-:-:S04]  /*00f0*/  FFMA.RM R4, R4, R7, 12582913 ;  /* 0x4b40000104047423 */ /* 0x000fc80000004007 */
[C---:B------:R-:W-:Y:S01]  /*0100*/  FADD R5, R4.reuse, -12583039 ;  /* 0xcb40007f04057421 */ /* 0x040fe20000000000 */
[----:B------:R-:W-:-:S03]  /*0110*/  SHF.L.U32 R4, R4, 0x17, RZ ;  /* 0x0000001704047819 */ /* 0x000fc600000006ff */
[----:B------:R-:W-:-:S04]  /*0120*/  FFMA R5, R0, 1.4426950216293334961, -R5 ;  /* 0x3fb8aa3b00057823 */ /* 0x000fc80000000805 */
[----:B------:R-:W-:-:S06]  /*0130*/  FFMA R5, R0, 1.925963033500011079e-08, R5 ;  /* 0x32a5706000057823 */ /* 0x000fcc0000000005 */
[----:B------:R-:W0:Y:S02]  /*0140*/  MUFU.EX2 R5, R5 ;  /* 0x0000000500057308 */ /* 0x000e240000000800 */
[----:B0-----:R-:W-:-:S05]  /*0150*/  FMUL R7, R4, R5 ;  /* 0x0000000504077220 */ /* 0x001fca0000400000 */
[----:B------:R-:W-:Y:S01]  /*0160*/  STG.E desc[UR4][R2.64], R7 ;  /* 0x0000000702007986 */ /* 0x000fe2000c101904 */
[----:B------:R-:W-:Y:S05]  /*0170*/  EXIT ;  /* 0x000000000000794d */ /* 0x000fea0003800000 */
.L_x_0:
[----:B------:R-:W-:-:S00]  /*0180*/  BRA `(.L_x_0) ;  /* 0xfffffffc00fc7947 */ /* 0x000fc0000383ffff */
[----:B------:R-:W-:-:S00]  /*0190*/  NOP ;  /* 0x0000000000007918 */ /* 0x000fc00000000000 */
        /* <DEDUP_REMOVED lines=14> */
.L_x_21:


//--------------------- .text._Z9leakyReluPf      --------------------------
	.section	.text._Z9leakyReluPf,"ax",@progbits
	.align	128
        .global         _Z9leakyReluPf
        .type           _Z9leakyReluPf,@function
        .size           _Z9leakyReluPf,(.L_x_22 - _Z9leakyReluPf)
        .other          _Z9leakyReluPf,@"STO_CUDA_ENTRY STV_DEFAULT"
_Z9leakyReluPf:
.text._Z9leakyReluPf:
[----:B------:R-:W-:Y:S01]  /*0000*/  LDC R1, c[0x0][0x37c] ;  /* 0x0000df00ff017b82 */ /* 0x000fe20000000800 */
[----:B------:R-:W0:Y:S01]  /*0010*/  S2R R5, SR_CTAID.Y ;  /* 0x0000000000057919 */ /* 0x000e220000002600 */
[----:B------:R-:W1:Y:S01]  /*0020*/  LDCU UR4, c[0x0][0x360] ;  /* 0x00006c00ff0477ac */ /* 0x000e620008000800 */
[----:B------:R-:W0:Y:S01]  /*0030*/  S2R R2, SR_TID.Y ;  /* 0x0000000000027919 */ /* 0x000e220000002200 */
[----:B------:R-:W0:Y:S01]  /*0040*/  LDCU UR5, c[0x0][0x364] ;  /* 0x00006c80ff0577ac */ /* 0x000e220008000800 */
[----:B------:R-:W1:Y:S01]  /*0050*/  S2R R0, SR_CTAID.X ;  /* 0x0000000000007919 */ /* 0x000e620000002500 */
[----:B------:R-:W1:Y:S01]  /*0060*/  S2R R3, SR_TID.X ;  /* 0x0000000000037919 */ /* 0x000e620000002100 */
[----:B0-----:R-:W-:-:S05]  /*0070*/  IMAD R5, R5, UR5, R2 ;  /* 0x0000000505057c24 */ /* 0x001fca000f8e0202 */
[----:B------:R-:W-:Y:S01]  /*0080*/  ISETP.GT.U32.AND P0, PT, R5, 0x9, PT ;  /* 0x000000090500780c */ /* 0x000fe20003f04070 */
[----:B-1----:R-:W-:-:S05]  /*0090*/  IMAD R0, R0, UR4, R3 ;  /* 0x0000000400007c24 */ /* 0x002fca000f8e0203 */
[----:B------:R-:W-:-:S13]  /*00a0*/  ISETP.GT.OR P0, PT, R0, 0x1f, P0 ;  /* 0x0000001f0000780c */ /* 0x000fda0000704670 */
[----:B------:R-:W-:Y:S05]  /*00b0*/  @P0 EXIT ;  /* 0x000000000000094d */ /* 0x000fea0003800000 */
[----:B------:R-:W0:Y:S01]  /*00c0*/  LDC.64 R2, c[0x0][0x380] ;  /* 0x0000e000ff027b82 */ /* 0x000e220000000a00 */
[----:B------:R-:W1:Y:S01]  /*00d0*/  LDCU.64 UR4, c[0x0][0x358] ;  /* 0x00006b00ff0477ac */ /* 0x000e620008000a00 */
[----:B------:R-:W-:-:S04]  /*00e0*/  IMAD R5, R5, 0x20, R0 ;  /* 0x0000002005057824 */ /* 0x000fc800078e0200 */
[----:B0-----:R-:W-:-:S05]  /*00f0*/  IMAD.WIDE R2, R5, 0x4, R2 ;  /* 0x0000000405027825 */ /* 0x001fca00078e0202 */
[----:B-1----:R-:W2:Y:S01]  /*0100*/  LDG.E R0, desc[UR4][R2.64] ;  /* 0x0000000402007981 */ /* 0x002ea2000c1e1900 */
[----:B------:R-:W-:Y:S01]  /*0110*/  IMAD.MOV.U32 R6, RZ, RZ, RZ ;  /* 0x000000ffff067224 */ /* 0x000fe200078e00ff */
[----:B--2---:R-:W0:Y:S02]  /*0120*/  F2F.F64.F32 R4, R0 ;  /* 0x0000000000047310 */ /* 0x004e240000201800 */
[----:B0-----:R-:W-:Y:S01]  /*0130*/  DSETP.MAX.AND P0, P1, RZ, R4, PT ;  /* 0x00000004ff00722a */ /* 0x001fe2000390f000 */
[----:B------:R-:W-:-:S05]  /*0140*/  MOV R7, R5 ;  /* 0x0000000500077202 */ /* 0x000fca0000000f00 */
[C---:B------:R-:W-:Y:S02]  /*0150*/  FSEL R9, R6.reuse, R7, P0 ;  /* 0x0000000706097208 */ /* 0x040fe40000000000 */
[----:B------:R-:W-:-:S06]  /*0160*/  SEL R4, R6, R4, P0 ;  /* 0x0000000406047207 */ /* 0x000fcc0000000000 */
[----:B------:R-:W-:-:S05]  /*0170*/  @P1 LOP3.LUT R9, R7, 0x80000, RZ, 0xfc, !PT ;  /* 0x0008000007091812 */ /* 0x000fca00078efcff */
[----:B------:R-:W-:-:S06]  /*0180*/  IMAD.MOV.U32 R5, RZ, RZ, R9 ;  /* 0x000000ffff057224 */ /* 0x000fcc00078e0009 */
[----:B------:R-:W0:Y:S02]  /*0190*/  F2F.F32.F64 R5, R4 ;  /* 0x0000000400057310 */ /* 0x000e240000301000 */
[----:B0-----:R-:W-:Y:S01]  /*01a0*/  STG.E desc[UR4][R2.64], R5 ;  /* 0x0000000502007986 */ /* 0x001fe2000c101904 */
[----:B------:R-:W-:Y:S05]  /*01b0*/  EXIT ;  /* 0x000000000000794d */ /* 0x000fea0003800000 */
.L_x_1:
        /* <DEDUP_REMOVED lines=12> */
.L_x_22:


//--------------------- .text._Z4reluPf           --------------------------
	.section	.text._Z4reluPf,"ax",@progbits
	.align	128
        .global         _Z4reluPf
        .type           _Z4reluPf,@function
        .size           _Z4reluPf,(.L_x_23 - _Z4reluPf)
        .other          _Z4reluPf,@"STO_CUDA_ENTRY STV_DEFAULT"
_Z4reluPf:
.text._Z4reluPf:
        /* <DEDUP_REMOVED lines=28> */
.L_x_2:
        /* <DEDUP_REMOVED lines=12> */
.L_x_23:


//--------------------- .text._Z4tanhPf           --------------------------
	.section	.text._Z4tanhPf,"ax",@progbits
	.align	128
        .global         _Z4tanhPf
        .type           _Z4tanhPf,@function
        .size           _Z4tanhPf,(.L_x_19 - _Z4tanhPf)
        .other          _Z4tanhPf,@"STO_CUDA_ENTRY STV_DEFAULT"
_Z4tanhPf:
.text._Z4tanhPf:
        /* <DEDUP_REMOVED lines=17> */
[----:B------:R-:W-:Y:S02]  /*0110*/  HFMA2 R7, -RZ, RZ, 3.7421875, 0 ;  /* 0x437c0000ff077431 */ /* 0x000fe400000001ff */
[----:B------:R-:W-:Y:S01]  /*0120*/  IMAD.MOV.U32 R3, RZ, RZ, 0x3bbb989d ;  /* 0x3bbb989dff037424 */ /* 0x000fe200078e00ff */
[----:B------:R-:W-:Y:S03]  /*0130*/  BSSY.RECONVERGENT B0, `(.L_x_3) ;  /* 0x0000014000007945 */ /* 0x000fe60003800200 */
[----:B--2---:R-:W-:-:S04]  /*0140*/  FFMA.SAT R2, R0, R3, 0.5 ;  /* 0x3f00000000027423 */ /* 0x004fc80000002003 */
[----:B------:R-:W-:-:S04]  /*0150*/  FFMA.RM R2, R2, R7, 12582913 ;  /* 0x4b40000102027423 */ /* 0x000fc80000004007 */
[C---:B------:R-:W-:Y:S01]  /*0160*/  FADD R3, R2.reuse, -12583039 ;  /* 0xcb40007f02037421 */ /* 0x040fe20000000000 */
[----:B------:R-:W-:-:S03]  /*0170*/  IMAD.SHL.U32 R2, R2, 0x800000, RZ ;  /* 0x0080000002027824 */ /* 0x000fc600078e00ff */
[----:B------:R-:W-:-:S04]  /*0180*/  FFMA R3, R0, 1.4426950216293334961, -R3 ;  /* 0x3fb8aa3b00037823 */ /* 0x000fc80000000803 */
[----:B------:R-:W-:-:S06]  /*0190*/  FFMA R3, R0, 1.925963033500011079e-08, R3 ;  /* 0x32a5706000037823 */ /* 0x000fcc0000000003 */
[----:B------:R-:W0:Y:S02]  /*01a0*/  MUFU.EX2 R3, R3 ;  /* 0x0000000300037308 */ /* 0x000e240000000800 */
[----:B0-----:R-:W-:-:S04]  /*01b0*/  FFMA R0, R2, R3, 1 ;  /* 0x3f80000002007423 */ /* 0x001fc80000000003 */
[----:B------:R-:W-:-:S05]  /*01c0*/  VIADD R2, R0, 0x1800000 ;  /* 0x0180000000027836 */ /* 0x000fca0000000000 */
[----:B------:R-:W-:-:S04]  /*01d0*/  LOP3.LUT R2, R2, 0x7f800000, RZ, 0xc0, !PT ;  /* 0x7f80000002027812 */ /* 0x000fc800078ec0ff */
[----:B------:R-:W-:-:S13]  /*01e0*/  ISETP.GT.U32.AND P0, PT, R2, 0x1ffffff, PT ;  /* 0x01ffffff0200780c */ /* 0x000fda0003f04070 */
[----:B------:R-:W-:Y:S05]  /*01f0*/  @P0 BRA `(.L_x_4) ;  /* 0x00000000000c0947 */ /* 0x000fea0003800000 */
[----:B------:R-:W-:-:S07]  /*0200*/  MOV R6, 0x220 ;  /* 0x0000022000067802 */ /* 0x000fce0000000f00 */
[----:B------:R-:W-:Y:S05]  /*0210*/  CALL.REL.NOINC `($__internal_0_$__cuda_sm20_rcp_rn_f32_slowpath) ;  /* 0x0000000000207944 */ /* 0x000fea0003c00000 */
[----:B------:R-:W-:Y:S05]  /*0220*/  BRA `(.L_x_5) ;  /* 0x0000000000107947 */ /* 0x000fea0003800000 */
.L_x_4:
[----:B------:R-:W0:Y:S02]  /*0230*/  MUFU.RCP R3, R0 ;  /* 0x0000000000037308 */ /* 0x000e240000001000 */
[----:B0-----:R-:W-:-:S04]  /*0240*/  FFMA R2, R0, R3, -1 ;  /* 0xbf80000000027423 */ /* 0x001fc80000000003 */
[----:B------:R-:W-:-:S04]  /*0250*/  FADD.FTZ R2, -R2, -RZ ;  /* 0x800000ff02027221 */ /* 0x000fc80000010100 */
[----:B------:R-:W-:-:S07]  /*0260*/  FFMA R3, R3, R2, R3 ;  /* 0x0000000203037223 */ /* 0x000fce0000000003 */
.L_x_5:
[----:B------:R-:W-:Y:S05]  /*0270*/  BSYNC.RECONVERGENT B0 ;  /* 0x0000000000007941 */ /* 0x000fea0003800200 */
.L_x_3:
[----:B------:R-:W-:Y:S01]  /*0280*/  STG.E desc[UR4][R4.64], R3 ;  /* 0x0000000304007986 */ /* 0x000fe2000c101904 */
[----:B------:R-:W-:Y:S05]  /*0290*/  EXIT ;  /* 0x000000000000794d */ /* 0x000fea0003800000 */
        .weak           $__internal_0_$__cuda_sm20_rcp_rn_f32_slowpath
        .type           $__internal_0_$__cuda_sm20_rcp_rn_f32_slowpath,@function
        .size           $__internal_0_$__cuda_sm20_rcp_rn_f32_slowpath,(.L_x_19 - $__internal_0_$__cuda_sm20_rcp_rn_f32_slowpath)
$__internal_0_$__cuda_sm20_rcp_rn_f32_slowpath:
[----:B------:R-:W-:Y:S01]  /*02a0*/  SHF.L.U32 R2, R0, 0x1, RZ ;  /* 0x0000000100027819 */ /* 0x000fe200000006ff */
[----:B------:R-:W-:Y:S03]  /*02b0*/  BSSY.RECONVERGENT B1, `(.L_x_6) ;  /* 0x0000030000017945 */ /* 0x000fe60003800200 */
[----:B------:R-:W-:-:S04]  /*02c0*/  SHF.R.U32.HI R2, RZ, 0x18, R2 ;  /* 0x00000018ff027819 */ /* 0x000fc80000011602 */
[----:B------:R-:W-:-:S13]  /*02d0*/  ISETP.NE.U32.AND P0, PT, R2, RZ, PT ;  /* 0x000000ff0200720c */ /* 0x000fda0003f05070 */
[----:B------:R-:W-:Y:S05]  /*02e0*/  @P0 BRA `(.L_x_7) ;  /* 0x0000000000280947 */ /* 0x000fea0003800000 */
[----:B------:R-:W-:-:S05]  /*02f0*/  IMAD.SHL.U32 R2, R0, 0x2, RZ ;  /* 0x0000000200027824 */ /* 0x000fca00078e00ff */
[----:B------:R-:W-:-:S13]  /*0300*/  ISETP.NE.AND P0, PT, R2, RZ, PT ;  /* 0x000000ff0200720c */ /* 0x000fda0003f05270 */
[----:B------:R-:W-:Y:S01]  /*0310*/  @P0 FFMA R7, R0, 1.84467440737095516160e+19, RZ ;  /* 0x5f80000000070823 */ /* 0x000fe200000000ff */
[----:B------:R-:W-:Y:S08]  /*0320*/  @!P0 MUFU.RCP R3, R0 ;  /* 0x0000000000038308 */ /* 0x000ff00000001000 */
[----:B------:R-:W0:Y:S02]  /*0330*/  @P0 MUFU.RCP R2, R7 ;  /* 0x0000000700020308 */ /* 0x000e240000001000 */
[----:B0-----:R-:W-:-:S04]  /*0340*/  @P0 FFMA R8, R7, R2, -1 ;  /* 0xbf80000007080423 */ /* 0x001fc80000000002 */
[----:B------:R-:W-:-:S04]  /*0350*/  @P0 FADD.FTZ R9, -R8, -RZ ;  /* 0x800000ff08090221 */ /* 0x000fc80000010100 */
[----:B------:R-:W-:-:S04]  /*0360*/  @P0 FFMA R2, R2, R9, R2 ;  /* 0x0000000902020223 */ /* 0x000fc80000000002 */
[----:B------:R-:W-:Y:S01]  /*0370*/  @P0 FFMA R3, R2, 1.84467440737095516160e+19, RZ ;  /* 0x5f80000002030823 */ /* 0x000fe200000000ff */
[----:B------:R-:W-:Y:S06]  /*0380*/  BRA `(.L_x_8) ;  /* 0x0000000000887947 */ /* 0x000fec0003800000 */
.L_x_7:
[----:B------:R-:W-:-:S05]  /*0390*/  VIADD R3, R2, 0xffffff03 ;  /* 0xffffff0302037836 */ /* 0x000fca0000000000 */
[----:B------:R-:W-:-:S13]  /*03a0*/  ISETP.GT.U32.AND P0, PT, R3, 0x1, PT ;  /* 0x000000010300780c */ /* 0x000fda0003f04070 */
[----:B------:R-:W-:Y:S05]  /*03b0*/  @P0 BRA `(.L_x_9) ;  /* 0x0000000000780947 */ /* 0x000fea0003800000 */
[----:B------:R-:W-:Y:S02]  /*03c0*/  LOP3.LUT R7, R0, 0x7fffff, RZ, 0xc0, !PT ;  /* 0x007fffff00077812 */ /* 0x000fe400078ec0ff */
[----:B------:R-:W-:Y:S02]  /*03d0*/  MOV R12, 0x3 ;  /* 0x00000003000c7802 */ /* 0x000fe40000000f00 */
[----:B------:R-:W-:Y:S02]  /*03e0*/  LOP3.LUT R7, R7, 0x3f800000, RZ, 0xfc, !PT ;  /* 0x3f80000007077812 */ /* 0x000fe400078efcff */
[----:B------:R-:W-:Y:S02]  /*03f0*/  SHF.L.U32 R11, R12, R3, RZ ;  /* 0x000000030c0b7219 */ /* 0x000fe400000006ff */
[----:B------:R-:W0:Y:S02]  /*0400*/  MUFU.RCP R8, R7 ;  /* 0x0000000700087308 */ /* 0x000e240000001000 */
[----:B0-----:R-:W-:-:S04]  /*0410*/  FFMA R9, R7, R8, -1 ;  /* 0xbf80000007097423 */ /* 0x001fc80000000008 */
[----:B------:R-:W-:-:S04]  /*0420*/  FADD.FTZ R9, -R9, -RZ ;  /* 0x800000ff09097221 */ /* 0x000fc80000010100 */
[CCC-:B------:R-:W-:Y:S01]  /*0430*/  FFMA.RM R10, R8.reuse, R9.reuse, R8.reuse ;  /* 0x00000009080a7223 */ /* 0x1c0fe20000004008 */
[----:B------:R-:W-:-:S04]  /*0440*/  FFMA.RP R9, R8, R9, R8 ;  /* 0x0000000908097223 */ /* 0x000fc80000008008 */
[C---:B------:R-:W-:Y:S02]  /*0450*/  LOP3.LUT R8, R10.reuse, 0x7fffff, RZ, 0xc0, !PT ;  /* 0x007fffff0a087812 */ /* 0x040fe400078ec0ff */
[----:B------:R-:W-:Y:S02]  /*0460*/  FSETP.NEU.FTZ.AND P0, PT, R10, R9, PT ;  /* 0x000000090a00720b */ /* 0x000fe40003f1d000 */
[----:B------:R-:W-:Y:S02]  /*0470*/  LOP3.LUT R8, R8, 0x800000, RZ, 0xfc, !PT ;  /* 0x0080000008087812 */ /* 0x000fe400078efcff */
[----:B------:R-:W-:Y:S02]  /*0480*/  SEL R9, RZ, 0xffffffff, !P0 ;  /* 0xffffffffff097807 */ /* 0x000fe40004000000 */
[----:B------:R-:W-:-:S03]  /*0490*/  LOP3.LUT R10, R11, R8, RZ, 0xc0, !PT ;  /* 0x000000080b0a7212 */ /* 0x000fc600078ec0ff */
[----:B------:R-:W-:Y:S01]  /*04a0*/  IMAD.MOV R9, RZ, RZ, -R9 ;  /* 0x000000ffff097224 */ /* 0x000fe200078e0a09 */
[----:B------:R-:W-:-:S04]  /*04b0*/  SHF.R.U32.HI R10, RZ, R3, R10 ;  /* 0x00000003ff0a7219 */ /* 0x000fc8000001160a */
[----:B------:R-:W-:Y:S02]  /*04c0*/  LOP3.LUT P1, RZ, R9, R3, R8, 0xf8, !PT ;  /* 0x0000000309ff7212 */ /* 0x000fe4000782f808 */
[C---:B------:R-:W-:Y:S02]  /*04d0*/  LOP3.LUT P0, RZ, R10.reuse, 0x1, RZ, 0xc0, !PT ;  /* 0x000000010aff7812 */ /* 0x040fe4000780c0ff */
[----:B------:R-:W-:-:S04]  /*04e0*/  LOP3.LUT P2, RZ, R10, 0x2, RZ, 0xc0, !PT ;  /* 0x000000020aff7812 */ /* 0x000fc8000784c0ff */
[----:B------:R-:W-:Y:S02]  /*04f0*/  PLOP3.LUT P0, PT, P0, P1, P2, 0xe0, 0x0 ;  /* 0x000000000000781c */ /* 0x000fe40000703c20 */
[----:B------:R-:W-:Y:S02]  /*0500*/  LOP3.LUT P1, RZ, R0, 0x7fffff, RZ, 0xc0, !PT ;  /* 0x007fffff00ff7812 */ /* 0x000fe4000782c0ff */
[----:B------:R-:W-:-:S04]  /*0510*/  SEL R3, RZ, 0x1, !P0 ;  /* 0x00000001ff037807 */ /* 0x000fc80004000000 */
[----:B------:R-:W-:-:S04]  /*0520*/  IADD3 R3, PT, PT, -R3, RZ, RZ ;  /* 0x000000ff03037210 */ /* 0x000fc80007ffe1ff */
[----:B------:R-:W-:Y:S01]  /*0530*/  ISETP.GE.AND P0, PT, R3, RZ, PT ;  /* 0x000000ff0300720c */ /* 0x000fe20003f06270 */
[----:B------:R-:W-:-:S05]  /*0540*/  VIADD R3, R2, 0xffffff04 ;  /* 0xffffff0402037836 */ /* 0x000fca0000000000 */
[----:B------:R-:W-:-:S07]  /*0550*/  SHF.R.U32.HI R3, RZ, R3, R8 ;  /* 0x00000003ff037219 */ /* 0x000fce0000011608 */
[----:B------:R-:W-:-:S05]  /*0560*/  @!P0 IADD3 R3, PT, PT, R3, 0x1, RZ ;  /* 0x0000000103038810 */ /* 0x000fca0007ffe0ff */
[----:B------:R-:W-:-:S05]  /*0570*/  @!P1 IMAD.SHL.U32 R3, R3, 0x2, RZ ;  /* 0x0000000203039824 */ /* 0x000fca00078e00ff */
[----:B------:R-:W-:Y:S01]  /*0580*/  LOP3.LUT R3, R3, 0x80000000, R0, 0xf8, !PT ;  /* 0x8000000003037812 */ /* 0x000fe200078ef800 */
[----:B------:R-:W-:Y:S06]  /*0590*/  BRA `(.L_x_8) ;  /* 0x0000000000047947 */ /* 0x000fec0003800000 */
.L_x_9:
[----:B------:R0:W1:Y:S02]  /*05a0*/  MUFU.RCP R3, R0 ;  /* 0x0000000000037308 */ /* 0x0000640000001000 */
.L_x_8:
[----:B------:R-:W-:Y:S05]  /*05b0*/  BSYNC.RECONVERGENT B1 ;  /* 0x0000000000017941 */ /* 0x000fea0003800200 */
.L_x_6:
[----:B------:R-:W-:-:S04]  /*05c0*/  HFMA2 R7, -RZ, RZ, 0, 0 ;  /* 0x00000000ff077431 */ /* 0x000fc800000001ff */
[----:B01----:R-:W-:Y:S05]  /*05d0*/  RET.REL.NODEC R6 `(_Z4tanhPf) ;  /* 0xfffffff806887950 */ /* 0x003fea0003c3ffff */
.L_x_10:
        /* <DEDUP_REMOVED lines=10> */
.L_x_19:


//--------------------- .text._Z7sigmoidPf        --------------------------
	.section	.text._Z7sigmoidPf,"ax",@progbits
	.align	128
        .global         _Z7sigmoidPf
        .type           _Z7sigmoidPf,@function
        .size           _Z7sigmoidPf,(.L_x_20 - _Z7sigmoidPf)
        .other          _Z7sigmoidPf,@"STO_CUDA_ENTRY STV_DEFAULT"
_Z7sigmoidPf:
.text._Z7sigmoidPf:
        /* <DEDUP_REMOVED lines=33> */
[----:B------:R-:W-:Y:S05]  /*0210*/  CALL.REL.NOINC `($__internal_1_$__cuda_sm20_rcp_rn_f32_slowpath) ;  /* 0x0000000000207944 */ /* 0x000fea0003c00000 */
[----:B------:R-:W-:Y:S05]  /*0220*/  BRA `(.L_x_13) ;  /* 0x0000000000107947 */ /* 0x000fea0003800000 */
.L_x_12:
[----:B------:R-:W0:Y:S02]  /*0230*/  MUFU.RCP R3, R0 ;  /* 0x0000000000037308 */ /* 0x000e240000001000 */
[----:B0-----:R-:W-:-:S04]  /*0240*/  FFMA R2, R0, R3, -1 ;  /* 0xbf80000000027423 */ /* 0x001fc80000000003 */
[----:B------:R-:W-:-:S04]  /*0250*/  FADD.FTZ R2, -R2, -RZ ;  /* 0x800000ff02027221 */ /* 0x000fc80000010100 */
[----:B------:R-:W-:-:S07]  /*0260*/  FFMA R3, R3, R2, R3 ;  /* 0x0000000203037223 */ /* 0x000fce0000000003 */
.L_x_13:
[----:B------:R-:W-:Y:S05]  /*0270*/  BSYNC.RECONVERGENT B0 ;  /* 0x0000000000007941 */ /* 0x000fea0003800200 */
.L_x_11:
[----:B------:R-:W-:Y:S01]  /*0280*/  STG.E desc[UR4][R4.64], R3 ;  /* 0x0000000304007986 */ /* 0x000fe2000c101904 */
[----:B------:R-:W-:Y:S05]  /*0290*/  EXIT ;  /* 0x000000000000794d */ /* 0x000fea0003800000 */
        .weak           $__internal_1_$__cuda_sm20_rcp_rn_f32_slowpath
        .type           $__internal_1_$__cuda_sm20_rcp_rn_f32_slowpath,@function
        .size           $__internal_1_$__cuda_sm20_rcp_rn_f32_slowpath,(.L_x_20 - $__internal_1_$__cuda_sm20_rcp_rn_f32_slowpath)
$__internal_1_$__cuda_sm20_rcp_rn_f32_slowpath:
        /* <DEDUP_REMOVED lines=15> */
.L_x_15:
        /* <DEDUP_REMOVED lines=33> */
.L_x_17:
[----:B------:R0:W1:Y:S02]  /*05a0*/  MUFU.RCP R3, R0 ;  /* 0x0000000000037308 */ /* 0x0000640000001000 */
.L_x_16:
[----:B------:R-:W-:Y:S05]  /*05b0*/  BSYNC.RECONVERGENT B1 ;  /* 0x0000000000017941 */ /* 0x000fea0003800200 */
.L_x_14:
[----:B------:R-:W-:-:S04]  /*05c0*/  HFMA2 R7, -RZ, RZ, 0, 0 ;  /* 0x00000000ff077431 */ /* 0x000fc800000001ff */
[----:B01----:R-:W-:Y:S05]  /*05d0*/  RET.REL.NODEC R6 `(_Z7sigmoidPf) ;  /* 0xfffffff806887950 */ /* 0x003fea0003c3ffff */
.L_x_18:
        /* <DEDUP_REMOVED lines=10> */
.L_x_20:


//--------------------- .nv.shared.reserved.0     --------------------------
	.section	.nv.shared.reserved.0,"aw",@nobits
	.weak		__nv_reservedSMEM_offset_0_alias
	.size		__nv_reservedSMEM_offset_0_alias, 0, 64
	.other		__nv_reservedSMEM_offset_0_alias,@"STO_CUDA_RESERVED_SHARED STV_DEFAULT"
__nv_reservedSMEM_offset_0_alias:
	.zero		0
	.zero		64


//--------------------- .nv.constant0._Z7softmaxPfi --------------------------
	.section	.nv.constant0._Z7softmaxPfi,"a",@progbits
	.sectionflags	@""
	.align	4
.nv.constant0._Z7softmaxPfi:
	.zero		908


//--------------------- .nv.constant0._Z9leakyReluPf --------------------------
	.section	.nv.constant0._Z9leakyReluPf,"a",@progbits
	.sectionflags	@""
	.align	4
.nv.constant0._Z9leakyReluPf:
	.zero		904


//--------------------- .nv.constant0._Z4reluPf   --------------------------
	.section	.nv.constant0._Z4reluPf,"a",@progbits
	.sectionflags	@""
	.align	4
.nv.constant0._Z4reluPf:
	.zero		904


//--------------------- .nv.constant0._Z4tanhPf   --------------------------
	.section	.nv.constant0._Z4tanhPf,"a",@progbits
	.sectionflags	@""
	.align	4
.nv.constant0._Z4tanhPf:
	.zero		904


//--------------------- .nv.constant0._Z7sigmoidPf --------------------------
	.section	.nv.constant0._Z7sigmoidPf,"a",@progbits
	.sectionflags	@""
	.align	4
.nv.constant0._Z7sigmoidPf:
	.zero		904


//--------------------- SYMBOLS --------------------------

	.type		.nv.reservedSmem.offset0,@object
	.size		.nv.reservedSmem.offset0,0x4
